	.headerflags	@"EF_CUDA_TEXMODE_UNIFIED EF_CUDA_64BIT_ADDRESS EF_CUDA_ACCELERATORS EF_CUDA_SM90 EF_CUDA_VIRTUAL_SM(EF_CUDA_SM90)"
	.elftype	@"ET_EXEC"


//--------------------- .nv.info                  --------------------------
	.section	.nv.info,"",@"SHT_CUDA_INFO"
	.align	4


	//----- nvinfo : EIATTR_REGCOUNT
	.align		4
        /*0000*/ 	.byte	0x04, 0x2f
        /*0002*/ 	.short	(.L_3 - .L_2)
	.align		4
.L_2:
        /*0004*/ 	.word	index@(triton_poi_fused__native_batch_norm_legit_no_training_sigmoid_2)
        /*0008*/ 	.word	0x00000012


	//----- nvinfo : EIATTR_MIN_STACK_SIZE
	.align		4
.L_3:
        /*000c*/ 	.byte	0x04, 0x12
        /*000e*/ 	.short	(.L_5 - .L_4)
	.align		4
.L_4:
        /*0010*/ 	.word	index@(triton_poi_fused__native_batch_norm_legit_no_training_sigmoid_2)
        /*0014*/ 	.word	0x00000000


	//----- nvinfo : EIATTR_FRAME_SIZE
	.align		4
.L_5:
        /*0018*/ 	.byte	0x04, 0x11
        /*001a*/ 	.short	(.L_7 - .L_6)
	.align		4
.L_6:
        /*001c*/ 	.word	index@(triton_poi_fused__native_batch_norm_legit_no_training_sigmoid_2)
        /*0020*/ 	.word	0x00000000


	//----- nvinfo : EIATTR_MIN_STACK_SIZE
	.align		4
.L_7:
        /*0024*/ 	.byte	0x04, 0x12
        /*0026*/ 	.short	(.L_9 - .L_8)
	.align		4
.L_8:
        /*0028*/ 	.word	index@(triton_poi_fused__native_batch_norm_legit_no_training_sigmoid_2)
        /*002c*/ 	.word	0x00000000
.L_9:


//--------------------- .nv.info.triton_poi_fused__native_batch_norm_legit_no_training_sigmoid_2 --------------------------
	.section	.nv.info.triton_poi_fused__native_batch_norm_legit_no_training_sigmoid_2,"",@"SHT_CUDA_INFO"
	.sectionflags	@""
	.align	4


	//----- nvinfo : EIATTR_CUDA_API_VERSION
	.align		4
        /*0000*/ 	.byte	0x04, 0x37
        /*0002*/ 	.short	(.L_11 - .L_10)
.L_10:
        /*0004*/ 	.word	0x0000007c


	//----- nvinfo : EIATTR_KPARAM_INFO
	.align		4
.L_11:
        /*0008*/ 	.byte	0x04, 0x17
        /*000a*/ 	.short	(.L_13 - .L_12)
.L_12:
        /*000c*/ 	.word	0x00000000
        /*0010*/ 	.short	0x0006
        /*0012*/ 	.short	0x0030
        /*0014*/ 	.byte	0x00, 0xf0, 0x11, 0x00


	//----- nvinfo : EIATTR_KPARAM_INFO
	.align		4
.L_13:
        /*0018*/ 	.byte	0x04, 0x17
        /*001a*/ 	.short	(.L_15 - .L_14)
.L_14:
        /*001c*/ 	.word	0x00000000
        /*0020*/ 	.short	0x0005
        /*0022*/ 	.short	0x0028
        /*0024*/ 	.byte	0x00, 0xf4, 0x21, 0x00


	//----- nvinfo : EIATTR_KPARAM_INFO
	.align		4
.L_15:
        /*0028*/ 	.byte	0x04, 0x17
        /*002a*/ 	.short	(.L_17 - .L_16)
.L_16:
        /*002c*/ 	.word	0x00000000
        /*0030*/ 	.short	0x0004
        /*0032*/ 	.short	0x0020
        /*0034*/ 	.byte	0x00, 0xf4, 0x21, 0x00


	//----- nvinfo : EIATTR_KPARAM_INFO
	.align		4
.L_17:
        /*0038*/ 	.byte	0x04, 0x17
        /*003a*/ 	.short	(.L_19 - .L_18)
.L_18:
        /*003c*/ 	.word	0x00000000
        /*0040*/ 	.short	0x0003
        /*0042*/ 	.short	0x0018
        /*0044*/ 	.byte	0x00, 0xf4, 0x21, 0x00


	//----- nvinfo : EIATTR_KPARAM_INFO
	.align		4
.L_19:
        /*0048*/ 	.byte	0x04, 0x17
        /*004a*/ 	.short	(.L_21 - .L_20)
.L_20:
        /*004c*/ 	.word	0x00000000
        /*0050*/ 	.short	0x0002
        /*0052*/ 	.short	0x0010
        /*0054*/ 	.byte	0x00, 0xf4, 0x21, 0x00


	//----- nvinfo : EIATTR_KPARAM_INFO
	.align		4
.L_21:
        /*0058*/ 	.byte	0x04, 0x17
        /*005a*/ 	.short	(.L_23 - .L_22)
.L_22:
        /*005c*/ 	.word	0x00000000
        /*0060*/ 	.short	0x0001
        /*0062*/ 	.short	0x0008
        /*0064*/ 	.byte	0x00, 0xf4, 0x21, 0x00


	//----- nvinfo : EIATTR_KPARAM_INFO
	.align		4
.L_23:
        /*0068*/ 	.byte	0x04, 0x17
        /*006a*/ 	.short	(.L_25 - .L_24)
.L_24:
        /*006c*/ 	.word	0x00000000
        /*0070*/ 	.short	0x0000
        /*0072*/ 	.short	0x0000
        /*0074*/ 	.byte	0x00, 0xf4, 0x21, 0x00


	//----- nvinfo : EIATTR_SPARSE_MMA_MASK
	.align		4
.L_25:
        /*0078*/ 	.byte	0x03, 0x50
        /*007a*/ 	.short	0x0000


	//----- nvinfo : EIATTR_MAXREG_COUNT
	.align		4
        /*007c*/ 	.byte	0x03, 0x1b
        /*007e*/ 	.short	0x00ff


	//----- nvinfo : EIATTR_EXIT_INSTR_OFFSETS
	.align		4
        /*0080*/ 	.byte	0x04, 0x1c
        /*0082*/ 	.short	(.L_27 - .L_26)


	//   ....[0]....
.L_26:
        /*0084*/ 	.word	0x000003f0


	//   ....[1]....
        /*0088*/ 	.word	0x00000410


	//----- nvinfo : EIATTR_REQNTID
	.align		4
.L_27:
        /*008c*/ 	.byte	0x04, 0x10
        /*008e*/ 	.short	(.L_29 - .L_28)
.L_28:
        /*0090*/ 	.word	0x00000020
        /*0094*/ 	.word	0x00000001
        /*0098*/ 	.word	0x00000001


	//----- nvinfo : EIATTR_CBANK_PARAM_SIZE
	.align		4
.L_29:
        /*009c*/ 	.byte	0x03, 0x19
        /*009e*/ 	.short	0x0034


	//----- nvinfo : EIATTR_PARAM_CBANK
	.align		4
        /*00a0*/ 	.byte	0x04, 0x0a
        /*00a2*/ 	.short	(.L_31 - .L_30)
	.align		4
.L_30:
        /*00a4*/ 	.word	index@(.nv.constant0.triton_poi_fused__native_batch_norm_legit_no_training_sigmoid_2)
        /*00a8*/ 	.short	0x0210
        /*00aa*/ 	.short	0x0034


	//----- nvinfo : EIATTR_SW_WAR
	.align		4
.L_31:
        /*00ac*/ 	.byte	0x04, 0x36
        /*00ae*/ 	.short	(.L_33 - .L_32)
.L_32:
        /*00b0*/ 	.word	0x00000008
.L_33:


//--------------------- .nv.callgraph             --------------------------
	.section	.nv.callgraph,"",@"SHT_CUDA_CALLGRAPH"
	.align	4
	.sectionentsize	8
	.align		4
        /*0000*/ 	.word	0x00000000
	.align		4
        /*0004*/ 	.word	0xffffffff
	.align		4
        /*0008*/ 	.word	0x00000000
	.align		4
        /*000c*/ 	.word	0xfffffffe
	.align		4
        /*0010*/ 	.word	0x00000000
	.align		4
        /*0014*/ 	.word	0xfffffffd
	.align		4
        /*0018*/ 	.word	0x00000000
	.align		4
        /*001c*/ 	.word	0xfffffffc


//--------------------- .nv.constant4             --------------------------
	.section	.nv.constant4,"a",@progbits
	.align	8
	.align		8
.nv.constant4:
        /*0000*/ 	.dword	_$_str
	.align		8
        /*0008*/ 	.dword	_$_str_$_2


//--------------------- .text.triton_poi_fused__native_batch_norm_legit_no_training_sigmoid_2 --------------------------
	.section	.text.triton_poi_fused__native_batch_norm_legit_no_training_sigmoid_2,"ax",@progbits
	.align	128
        .global         triton_poi_fused__native_batch_norm_legit_no_training_sigmoid_2
        .type           triton_poi_fused__native_batch_norm_legit_no_training_sigmoid_2,@function
        .size           triton_poi_fused__native_batch_norm_legit_no_training_sigmoid_2,(.L_x_1 - triton_poi_fused__native_batch_norm_legit_no_training_sigmoid_2)
        .other          triton_poi_fused__native_batch_norm_legit_no_training_sigmoid_2,@"STO_CUDA_ENTRY STV_DEFAULT"
triton_poi_fused__native_batch_norm_legit_no_training_sigmoid_2:
.text.triton_poi_fused__native_batch_norm_legit_no_training_sigmoid_2:
[----:B------:R-:W0:Y:S08]  /*0000*/  LDC R1, c[0x0][0x28] ;  /* 0x00000a00ff017b82 */ /* 0x000e300000000800 */
[----:B------:R-:W1:Y:S01]  /*0010*/  LDC.64 R2, c[0x0][0x220] ;  /* 0x00008800ff027b82 */ /* 0x000e620000000a00 */
[----:B------:R-:W-:Y:S01]  /*0020*/  ULDC.64 UR4, c[0x0][0x208] ;  /* 0x0000820000047ab9 */ /* 0x000fe20000000a00 */
[----:B------:R-:W2:Y:S01]  /*0030*/  S2R R0, SR_TID.X ;  /* 0x0000000000007919 */ /* 0x000ea20000002100 */
[----:B------:R-:W3:Y:S05]  /*0040*/  S2R R13, SR_CTAID.X ;  /* 0x00000000000d7919 */ /* 0x000eea0000002500 */
[----:B------:R-:W4:Y:S01]  /*0050*/  LDC.64 R10, c[0x0][0x210] ;  /* 0x00008400ff0a7b82 */ /* 0x000f220000000a00 */
[----:B-1----:R4:W5:Y:S07]  /*0060*/  LDG.E R12, desc[UR4][R2.64] ;  /* 0x00000004020c7981 */ /* 0x00296e000c1e1900 */
[----:B------:R-:W1:Y:S01]  /*0070*/  LDC.64 R4, c[0x0][0x218] ;  /* 0x00008600ff047b82 */ /* 0x000e620000000a00 */
[----:B------:R-:W-:-:S07]  /*0080*/  CS2R R14, SRZ ;  /* 0x00000000000e7805 */ /* 0x000fce000001ff00 */
[----:B------:R-:W1:Y:S01]  /*0090*/  LDC.64 R6, c[0x0][0x228] ;  /* 0x00008a00ff067b82 */ /* 0x000e620000000a00 */
[----:B--2---:R-:W-:-:S04]  /*00a0*/  SHF.L.U32 R0, R0, 0x1, RZ ;  /* 0x0000000100007819 */ /* 0x004fc800000006ff */
[----:B------:R-:W-:-:S03]  /*00b0*/  LOP3.LUT R0, R0, 0x3e, RZ, 0xc0, !PT ;  /* 0x0000003e00007812 */ /* 0x000fc600078ec0ff */
[----:B------:R-:W2:Y:S01]  /*00c0*/  LDC.64 R8, c[0x0][0x230] ;  /* 0x00008c00ff087b82 */ /* 0x000ea20000000a00 */
[----:B---3--:R-:W-:-:S04]  /*00d0*/  LEA R13, R13, R0, 0x6 ;  /* 0x000000000d0d7211 */ /* 0x008fc800078e30ff */
[C---:B------:R-:W-:Y:S01]  /*00e0*/  ISETP.GE.AND P0, PT, R13.reuse, 0x40, PT ;  /* 0x000000400d00780c */ /* 0x040fe20003f06270 */
[----:B----4-:R-:W-:Y:S01]  /*00f0*/  IMAD.WIDE R2, R13, 0x4, R10 ;  /* 0x000000040d027825 */ /* 0x010fe200078e020a */
[----:B-1----:R-:W3:Y:S04]  /*0100*/  LDG.E R4, desc[UR4][R4.64] ;  /* 0x0000000404047981 */ /* 0x002ee8000c1e1900 */
[----:B0-----:R-:W4:Y:S07]  /*0110*/  LDG.E R6, desc[UR4][R6.64] ;  /* 0x0000000406067981 */ /* 0x001f2e000c1e1900 */
[----:B------:R0:W3:Y:S04]  /*0120*/  @!P0 LDG.E.64 R14, desc[UR4][R2.64] ;  /* 0x00000004020e8981 */ /* 0x0000e8000c1e1b00 */
[----:B--2---:R-:W4:Y:S01]  /*0130*/  LDG.E R9, desc[UR4][R8.64] ;  /* 0x0000000408097981 */ /* 0x004f22000c1e1900 */
[----:B------:R-:W-:Y:S01]  /*0140*/  HFMA2.MMA R10, -RZ, RZ, 1.625, 0 ;  /* 0x3e800000ff0a7435 */ /* 0x000fe200000001ff */
[----:B-----5:R-:W-:-:S04]  /*0150*/  FADD R12, R12, 9.9999997473787516356e-06 ;  /* 0x3727c5ac0c0c7421 */ /* 0x020fc80000000000 */
[----:B------:R-:W1:Y:S02]  /*0160*/  MUFU.SQRT R0, R12 ;  /* 0x0000000c00007308 */ /* 0x000e640000002000 */
[C---:B-1----:R-:W-:Y:S02]  /*0170*/  FSETP.GT.AND P1, PT, R0.reuse, 8.50705917302346158658e+37, PT ;  /* 0x7e8000000000780b */ /* 0x042fe40003f24000 */
[----:B------:R-:W-:-:S11]  /*0180*/  FSETP.GEU.AND P2, PT, R0, 1.175494350822287508e-38, PT ;  /* 0x008000000000780b */ /* 0x000fd60003f4e000 */
[----:B------:R-:W-:-:S04]  /*0190*/  @P1 FMUL R0, R0, 0.25 ;  /* 0x3e80000000001820 */ /* 0x000fc80000400000 */
[----:B------:R-:W-:-:S06]  /*01a0*/  @!P2 FMUL R0, R0, 16777216 ;  /* 0x4b8000000000a820 */ /* 0x000fcc0000400000 */
[----:B------:R-:W1:Y:S01]  /*01b0*/  MUFU.RCP R0, R0 ;  /* 0x0000000000007308 */ /* 0x000e620000001000 */
[----:B0-----:R-:W-:Y:S01]  /*01c0*/  FSEL R3, R10, 1, P1 ;  /* 0x3f8000000a037808 */ /* 0x001fe20000800000 */
[----:B---3--:R-:W-:-:S04]  /*01d0*/  FADD R14, -R4, R14 ;  /* 0x0000000e040e7221 */ /* 0x008fc80000000100 */
[----:B------:R-:W-:Y:S01]  /*01e0*/  @!P2 FMUL R3, R3, 16777216 ;  /* 0x4b8000000303a820 */ /* 0x000fe20000400000 */
[----:B------:R-:W-:-:S03]  /*01f0*/  FADD R15, -R4, R15 ;  /* 0x0000000f040f7221 */ /* 0x000fc60000000100 */
[----:B-1----:R-:W-:-:S04]  /*0200*/  FMUL R3, R0, R3 ;  /* 0x0000000300037220 */ /* 0x002fc80000400000 */
[-C--:B------:R-:W-:Y:S01]  /*0210*/  FMUL R14, R14, R3.reuse ;  /* 0x000000030e0e7220 */ /* 0x080fe20000400000 */
[----:B------:R-:W-:-:S03]  /*0220*/  FMUL R2, R15, R3 ;  /* 0x000000030f027220 */ /* 0x000fc60000400000 */
[C-C-:B----4-:R-:W-:Y:S01]  /*0230*/  FFMA R14, R6.reuse, R14, R9.reuse ;  /* 0x0000000e060e7223 */ /* 0x150fe20000000009 */
[----:B------:R-:W-:-:S03]  /*0240*/  FFMA R2, R6, R2, R9 ;  /* 0x0000000206027223 */ /* 0x000fc60000000009 */
[----:B------:R-:W-:Y:S01]  /*0250*/  FADD R14, RZ, -R14 ;  /* 0x8000000eff0e7221 */ /* 0x000fe20000000000 */
[----:B------:R-:W-:-:S03]  /*0260*/  FADD R2, RZ, -R2 ;  /* 0x80000002ff027221 */ /* 0x000fc60000000000 */
[----:B------:R-:W-:Y:S01]  /*0270*/  FMUL R14, R14, 1.4426950216293334961 ;  /* 0x3fb8aa3b0e0e7820 */ /* 0x000fe20000400000 */
[----:B------:R-:W-:-:S04]  /*0280*/  FMUL R4, R2, 1.4426950216293334961 ;  /* 0x3fb8aa3b02047820 */ /* 0x000fc80000400000 */
[----:B------:R-:W-:Y:S02]  /*0290*/  FSETP.GEU.AND P1, PT, R14, -126, PT ;  /* 0xc2fc00000e00780b */ /* 0x000fe40003f2e000 */
[----:B------:R-:W-:-:S11]  /*02a0*/  FSETP.GEU.AND P2, PT, R4, -126, PT ;  /* 0xc2fc00000400780b */ /* 0x000fd60003f4e000 */
[----:B------:R-:W-:Y:S02]  /*02b0*/  @!P1 FMUL R14, R14, 0.5 ;  /* 0x3f0000000e0e9820 */ /* 0x000fe40000400000 */
[----:B------:R-:W-:Y:S02]  /*02c0*/  @!P2 FMUL R4, R4, 0.5 ;  /* 0x3f0000000404a820 */ /* 0x000fe40000400000 */
[----:B------:R-:W0:Y:S08]  /*02d0*/  MUFU.EX2 R0, R14 ;  /* 0x0000000e00007308 */ /* 0x000e300000000800 */
[----:B------:R-:W1:Y:S01]  /*02e0*/  MUFU.EX2 R2, R4 ;  /* 0x0000000400027308 */ /* 0x000e620000000800 */
[----:B0-----:R-:W-:-:S04]  /*02f0*/  @!P1 FMUL R0, R0, R0 ;  /* 0x0000000000009220 */ /* 0x001fc80000400000 */
[----:B------:R-:W-:Y:S01]  /*0300*/  FADD R0, R0, 1 ;  /* 0x3f80000000007421 */ /* 0x000fe20000000000 */
[----:B-1----:R-:W-:-:S04]  /*0310*/  @!P2 FMUL R2, R2, R2 ;  /* 0x000000020202a220 */ /* 0x002fc80000400000 */
[----:B------:R-:W-:Y:S01]  /*0320*/  FADD R5, R2, 1 ;  /* 0x3f80000002057421 */ /* 0x000fe20000000000 */
[----:B------:R-:W-:Y:S01]  /*0330*/  FSETP.GT.AND P1, PT, R0, 8.50705917302346158658e+37, PT ;  /* 0x7e8000000000780b */ /* 0x000fe20003f24000 */
[----:B------:R-:W0:Y:S03]  /*0340*/  LDC.64 R2, c[0x0][0x238] ;  /* 0x00008e00ff027b82 */ /* 0x000e260000000a00 */
[----:B------:R-:W-:-:S09]  /*0350*/  FSETP.GT.AND P2, PT, R5, 8.50705917302346158658e+37, PT ;  /* 0x7e8000000500780b */ /* 0x000fd20003f44000 */
[----:B------:R-:W-:-:S04]  /*0360*/  @P1 FMUL R0, R0, 0.25 ;  /* 0x3e80000000001820 */ /* 0x000fc80000400000 */
[----:B------:R-:W-:Y:S02]  /*0370*/  @P2 FMUL R5, R5, 0.25 ;  /* 0x3e80000005052820 */ /* 0x000fe40000400000 */
[----:B------:R-:W1:Y:S08]  /*0380*/  MUFU.RCP R0, R0 ;  /* 0x0000000000007308 */ /* 0x000e700000001000 */
[----:B------:R-:W2:Y:S01]  /*0390*/  MUFU.RCP R5, R5 ;  /* 0x0000000500057308 */ /* 0x000ea20000001000 */
[----:B------:R-:W-:-:S02]  /*03a0*/  FSEL R7, R10, 1, P1 ;  /* 0x3f8000000a077808 */ /* 0x000fc40000800000 */
[----:B------:R-:W-:Y:S01]  /*03b0*/  FSEL R4, R10, 1, P2 ;  /* 0x3f8000000a047808 */ /* 0x000fe20001000000 */
[----:B0-----:R-:W-:-:S04]  /*03c0*/  IMAD.WIDE R2, R13, 0x4, R2 ;  /* 0x000000040d027825 */ /* 0x001fc800078e0202 */
[----:B-1----:R-:W-:Y:S01]  /*03d0*/  FMUL R6, R0, R7 ;  /* 0x0000000700067220 */ /* 0x002fe20000400000 */
[----:B--2---:R-:W-:Y:S01]  /*03e0*/  FMUL R7, R5, R4 ;  /* 0x0000000405077220 */ /* 0x004fe20000400000 */
[----:B------:R-:W-:Y:S06]  /*03f0*/  @P0 EXIT ;  /* 0x000000000000094d */ /* 0x000fec0003800000 */
[----:B------:R-:W-:Y:S01]  /*0400*/  STG.E.64 desc[UR4][R2.64], R6 ;  /* 0x0000000602007986 */ /* 0x000fe2000c101b04 */
[----:B------:R-:W-:Y:S05]  /*0410*/  EXIT ;  /* 0x000000000000794d */ /* 0x000fea0003800000 */
.L_x_0:
[----:B------:R-:W-:-:S00]  /*0420*/  BRA `(.L_x_0) ;  /* 0xfffffffc00fc7947 */ /* 0x000fc0000383ffff */
[----:B------:R-:W-:-:S00]  /*0430*/  NOP ;  /* 0x0000000000007918 */ /* 0x000fc00000000000 */
        /* <DEDUP_REMOVED lines=12> */
.L_x_1:


//--------------------- .nv.global.init           --------------------------
	.section	.nv.global.init,"aw",@progbits
.nv.global.init:
	.type		_$_str,@object
	.size		_$_str,(_$_str_$_2 - _$_str)
_$_str:
        /*0000*/ 	.byte	0x5f, 0x5f, 0x43, 0x55, 0x44, 0x41, 0x5f, 0x46, 0x54, 0x5a, 0x00
	.type		_$_str_$_2,@object
	.size		_$_str_$_2,(.L_1 - _$_str_$_2)
_$_str_$_2:
        /*000b*/ 	.byte	0x5f, 0x5f, 0x43, 0x55, 0x44, 0x41, 0x5f, 0x50, 0x52, 0x45, 0x43, 0x5f, 0x53, 0x51, 0x52, 0x54
        /*001b*/ 	.byte	0x00
.L_1:


//--------------------- .nv.constant0.triton_poi_fused__native_batch_norm_legit_no_training_sigmoid_2 --------------------------
	.section	.nv.constant0.triton_poi_fused__native_batch_norm_legit_no_training_sigmoid_2,"a",@progbits
	.sectionflags	@""
	.align	4
.nv.constant0.triton_poi_fused__native_batch_norm_legit_no_training_sigmoid_2:
	.zero		580
